	.headerflags	@"EF_CUDA_TEXMODE_UNIFIED EF_CUDA_64BIT_ADDRESS EF_CUDA_ACCELERATORS EF_CUDA_SM90 EF_CUDA_VIRTUAL_SM(EF_CUDA_SM90)"
	.elftype	@"ET_EXEC"


//--------------------- .nv.info                  --------------------------
	.section	.nv.info,"",@"SHT_CUDA_INFO"
	.align	4


	//----- nvinfo : EIATTR_REGCOUNT
	.align		4
        /*0000*/ 	.byte	0x04, 0x2f
        /*0002*/ 	.short	(.L_1 - .L_0)
	.align		4
.L_0:
        /*0004*/ 	.word	index@(triton_poi_fused_convolution_div_relu_sub_15)
        /*0008*/ 	.word	0x0000001f


	//----- nvinfo : EIATTR_MIN_STACK_SIZE
	.align		4
.L_1:
        /*000c*/ 	.byte	0x04, 0x12
        /*000e*/ 	.short	(.L_3 - .L_2)
	.align		4
.L_2:
        /*0010*/ 	.word	index@(triton_poi_fused_convolution_div_relu_sub_15)
        /*0014*/ 	.word	0x00000000


	//----- nvinfo : EIATTR_FRAME_SIZE
	.align		4
.L_3:
        /*0018*/ 	.byte	0x04, 0x11
        /*001a*/ 	.short	(.L_5 - .L_4)
	.align		4
.L_4:
        /*001c*/ 	.word	index@(triton_poi_fused_convolution_div_relu_sub_15)
        /*0020*/ 	.word	0x00000000


	//----- nvinfo : EIATTR_MIN_STACK_SIZE
	.align		4
.L_5:
        /*0024*/ 	.byte	0x04, 0x12
        /*0026*/ 	.short	(.L_7 - .L_6)
	.align		4
.L_6:
        /*0028*/ 	.word	index@(triton_poi_fused_convolution_div_relu_sub_15)
        /*002c*/ 	.word	0x00000000
.L_7:


//--------------------- .nv.info.triton_poi_fused_convolution_div_relu_sub_15 --------------------------
	.section	.nv.info.triton_poi_fused_convolution_div_relu_sub_15,"",@"SHT_CUDA_INFO"
	.sectionflags	@""
	.align	4


	//----- nvinfo : EIATTR_CUDA_API_VERSION
	.align		4
        /*0000*/ 	.byte	0x04, 0x37
        /*0002*/ 	.short	(.L_9 - .L_8)
.L_8:
        /*0004*/ 	.word	0x0000007c


	//----- nvinfo : EIATTR_KPARAM_INFO
	.align		4
.L_9:
        /*0008*/ 	.byte	0x04, 0x17
        /*000a*/ 	.short	(.L_11 - .L_10)
.L_10:
        /*000c*/ 	.word	0x00000000
        /*0010*/ 	.short	0x0004
        /*0012*/ 	.short	0x001c
        /*0014*/ 	.byte	0x00, 0xf0, 0x11, 0x00


	//----- nvinfo : EIATTR_KPARAM_INFO
	.align		4
.L_11:
        /*0018*/ 	.byte	0x04, 0x17
        /*001a*/ 	.short	(.L_13 - .L_12)
.L_12:
        /*001c*/ 	.word	0x00000000
        /*0020*/ 	.short	0x0003
        /*0022*/ 	.short	0x0018
        /*0024*/ 	.byte	0x00, 0xf0, 0x11, 0x00


	//----- nvinfo : EIATTR_KPARAM_INFO
	.align		4
.L_13:
        /*0028*/ 	.byte	0x04, 0x17
        /*002a*/ 	.short	(.L_15 - .L_14)
.L_14:
        /*002c*/ 	.word	0x00000000
        /*0030*/ 	.short	0x0002
        /*0032*/ 	.short	0x0010
        /*0034*/ 	.byte	0x00, 0xf4, 0x21, 0x00


	//----- nvinfo : EIATTR_KPARAM_INFO
	.align		4
.L_15:
        /*0038*/ 	.byte	0x04, 0x17
        /*003a*/ 	.short	(.L_17 - .L_16)
.L_16:
        /*003c*/ 	.word	0x00000000
        /*0040*/ 	.short	0x0001
        /*0042*/ 	.short	0x0008
        /*0044*/ 	.byte	0x00, 0xf4, 0x21, 0x00


	//----- nvinfo : EIATTR_KPARAM_INFO
	.align		4
.L_17:
        /*0048*/ 	.byte	0x04, 0x17
        /*004a*/ 	.short	(.L_19 - .L_18)
.L_18:
        /*004c*/ 	.word	0x00000000
        /*0050*/ 	.short	0x0000
        /*0052*/ 	.short	0x0000
        /*0054*/ 	.byte	0x00, 0xf4, 0x21, 0x00


	//----- nvinfo : EIATTR_SPARSE_MMA_MASK
	.align		4
.L_19:
        /*0058*/ 	.byte	0x03, 0x50
        /*005a*/ 	.short	0x0000


	//----- nvinfo : EIATTR_MAXREG_COUNT
	.align		4
        /*005c*/ 	.byte	0x03, 0x1b
        /*005e*/ 	.short	0x00ff


	//----- nvinfo : EIATTR_EXIT_INSTR_OFFSETS
	.align		4
        /*0060*/ 	.byte	0x04, 0x1c
        /*0062*/ 	.short	(.L_21 - .L_20)


	//   ....[0]....
.L_20:
        /*0064*/ 	.word	0x000006c0


	//   ....[1]....
        /*0068*/ 	.word	0x00000740


	//----- nvinfo : EIATTR_REQNTID
	.align		4
.L_21:
        /*006c*/ 	.byte	0x04, 0x10
        /*006e*/ 	.short	(.L_23 - .L_22)
.L_22:
        /*0070*/ 	.word	0x00000080
        /*0074*/ 	.word	0x00000001
        /*0078*/ 	.word	0x00000001


	//----- nvinfo : EIATTR_CBANK_PARAM_SIZE
	.align		4
.L_23:
        /*007c*/ 	.byte	0x03, 0x19
        /*007e*/ 	.short	0x0020


	//----- nvinfo : EIATTR_PARAM_CBANK
	.align		4
        /*0080*/ 	.byte	0x04, 0x0a
        /*0082*/ 	.short	(.L_25 - .L_24)
	.align		4
.L_24:
        /*0084*/ 	.word	index@(.nv.constant0.triton_poi_fused_convolution_div_relu_sub_15)
        /*0088*/ 	.short	0x0210
        /*008a*/ 	.short	0x0020


	//----- nvinfo : EIATTR_SW_WAR
	.align		4
.L_25:
        /*008c*/ 	.byte	0x04, 0x36
        /*008e*/ 	.short	(.L_27 - .L_26)
.L_26:
        /*0090*/ 	.word	0x00000008
.L_27:


//--------------------- .nv.callgraph             --------------------------
	.section	.nv.callgraph,"",@"SHT_CUDA_CALLGRAPH"
	.align	4
	.sectionentsize	8
	.align		4
        /*0000*/ 	.word	0x00000000
	.align		4
        /*0004*/ 	.word	0xffffffff
	.align		4
        /*0008*/ 	.word	0x00000000
	.align		4
        /*000c*/ 	.word	0xfffffffe
	.align		4
        /*0010*/ 	.word	0x00000000
	.align		4
        /*0014*/ 	.word	0xfffffffd
	.align		4
        /*0018*/ 	.word	0x00000000
	.align		4
        /*001c*/ 	.word	0xfffffffc


//--------------------- .text.triton_poi_fused_convolution_div_relu_sub_15 --------------------------
	.section	.text.triton_poi_fused_convolution_div_relu_sub_15,"ax",@progbits
	.sectionflags	@"SHF_BARRIERS=1"
	.align	128
        .global         triton_poi_fused_convolution_div_relu_sub_15
        .type           triton_poi_fused_convolution_div_relu_sub_15,@function
        .size           triton_poi_fused_convolution_div_relu_sub_15,(.L_x_1 - triton_poi_fused_convolution_div_relu_sub_15)
        .other          triton_poi_fused_convolution_div_relu_sub_15,@"STO_CUDA_ENTRY STV_DEFAULT"
triton_poi_fused_convolution_div_relu_sub_15:
.text.triton_poi_fused_convolution_div_relu_sub_15:
[----:B------:R-:W0:Y:S02]  /*0000*/  LDC R1, c[0x0][0x28] ;  /* 0x00000a00ff017b82 */ /* 0x000e240000000800 */
[----:B------:R-:W1:Y:S01]  /*0010*/  S2R R16, SR_CTAID.Y ;  /* 0x0000000000107919 */ /* 0x000e620000002600 */
[----:B------:R-:W2:Y:S01]  /*0020*/  LDC.64 R20, c[0x0][0x210] ;  /* 0x00008400ff147b82 */ /* 0x000ea20000000a00 */
[----:B------:R-:W-:Y:S02]  /*0030*/  CS2R R12, SRZ ;  /* 0x00000000000c7805 */ /* 0x000fe4000001ff00 */
[----:B------:R-:W-:Y:S01]  /*0040*/  CS2R R10, SRZ ;  /* 0x00000000000a7805 */ /* 0x000fe2000001ff00 */
[----:B------:R-:W3:Y:S01]  /*0050*/  S2R R18, SR_TID.X ;  /* 0x0000000000127919 */ /* 0x000ee20000002100 */
[----:B------:R-:W-:Y:S01]  /*0060*/  CS2R R14, SRZ ;  /* 0x00000000000e7805 */ /* 0x000fe2000001ff00 */
[----:B------:R-:W-:Y:S01]  /*0070*/  ULDC.64 UR6, c[0x0][0x208] ;  /* 0x0000820000067ab9 */ /* 0x000fe20000000a00 */
[----:B------:R-:W4:Y:S01]  /*0080*/  S2R R0, SR_CTAID.X ;  /* 0x0000000000007919 */ /* 0x000f220000002500 */
[----:B------:R-:W5:Y:S01]  /*0090*/  LDC.64 R4, c[0x0][0x218] ;  /* 0x00008600ff047b82 */ /* 0x000f620000000a00 */
[----:B-1----:R-:W-:-:S02]  /*00a0*/  IMAD.SHL.U32 R16, R16, 0x20, RZ ;  /* 0x0000002010107824 */ /* 0x002fc400078e00ff */
[----:B---3--:R-:W-:Y:S01]  /*00b0*/  IMAD.SHL.U32 R19, R18, 0x4, RZ ;  /* 0x0000000412137824 */ /* 0x008fe200078e00ff */
[----:B------:R-:W-:Y:S01]  /*00c0*/  SHF.R.U32.HI R17, RZ, 0x3, R18 ;  /* 0x00000003ff117819 */ /* 0x000fe20000011612 */
[----:B----4-:R-:W-:-:S03]  /*00d0*/  IMAD.SHL.U32 R0, R0, 0x20, RZ ;  /* 0x0000002000007824 */ /* 0x010fc600078e00ff */
[----:B------:R-:W-:Y:S02]  /*00e0*/  LOP3.LUT R2, R16, 0x1c, R19, 0xf8, !PT ;  /* 0x0000001c10027812 */ /* 0x000fe400078ef813 */
[----:B------:R-:W-:Y:S02]  /*00f0*/  SGXT.U32 R17, R17, 0x4 ;  /* 0x000000041111781a */ /* 0x000fe40000000000 */
[----:B------:R-:W-:Y:S02]  /*0100*/  SHF.R.S32.HI R3, RZ, 0x1f, R2 ;  /* 0x0000001fff037819 */ /* 0x000fe40000011402 */
[----:B------:R-:W-:Y:S02]  /*0110*/  ISETP.GE.AND P0, PT, R2, 0x100, PT ;  /* 0x000001000200780c */ /* 0x000fe40003f06270 */
[----:B------:R-:W-:-:S04]  /*0120*/  LEA.HI R3, R3, R2, RZ, 0x6 ;  /* 0x0000000203037211 */ /* 0x000fc800078f30ff */
[C---:B------:R-:W-:Y:S01]  /*0130*/  LOP3.LUT R7, R3.reuse, 0xffffffc0, RZ, 0xc0, !PT ;  /* 0xffffffc003077812 */ /* 0x040fe200078ec0ff */
[----:B------:R-:W-:-:S04]  /*0140*/  IMAD.SHL.U32 R3, R3, 0x40000, RZ ;  /* 0x0004000003037824 */ /* 0x000fc800078e00ff */
[----:B------:R-:W-:Y:S01]  /*0150*/  IMAD.IADD R7, R2, 0x1, -R7 ;  /* 0x0000000102077824 */ /* 0x000fe200078e0a07 */
[----:B------:R-:W-:Y:S02]  /*0160*/  LOP3.LUT R6, R3, 0xff000000, RZ, 0xc0, !PT ;  /* 0xff00000003067812 */ /* 0x000fe400078ec0ff */
[----:B------:R-:W-:Y:S01]  /*0170*/  LOP3.LUT R3, R0, R17, RZ, 0xfc, !PT ;  /* 0x0000001100037212 */ /* 0x000fe200078efcff */
[----:B-----5:R-:W-:Y:S01]  /*0180*/  IMAD.WIDE R24, R7, 0x4, R4 ;  /* 0x0000000407187825 */ /* 0x020fe200078e0204 */
[----:B------:R-:W-:-:S03]  /*0190*/  CS2R R4, SRZ ;  /* 0x0000000000047805 */ /* 0x000fc6000001ff00 */
[----:B------:R-:W-:Y:S01]  /*01a0*/  IMAD.IADD R8, R7, 0x1, R6 ;  /* 0x0000000107087824 */ /* 0x000fe200078e0206 */
[----:B------:R-:W-:-:S03]  /*01b0*/  LOP3.LUT R6, R0, 0x10, R17, 0xfe, !PT ;  /* 0x0000001000067812 */ /* 0x000fc600078efe11 */
[--C-:B------:R-:W-:Y:S02]  /*01c0*/  IMAD R3, R3, 0x40, R8.reuse ;  /* 0x0000004003037824 */ /* 0x100fe400078e0208 */
[----:B------:R-:W-:Y:S01]  /*01d0*/  IMAD R9, R6, 0x40, R8 ;  /* 0x0000004006097824 */ /* 0x000fe200078e0208 */
[----:B------:R-:W-:Y:S01]  /*01e0*/  CS2R R6, SRZ ;  /* 0x0000000000067805 */ /* 0x000fe2000001ff00 */
[----:B--2---:R-:W-:-:S04]  /*01f0*/  IMAD.WIDE R2, R3, 0x4, R20 ;  /* 0x0000000403027825 */ /* 0x004fc800078e0214 */
[----:B------:R-:W-:Y:S01]  /*0200*/  IMAD.WIDE R20, R9, 0x4, R20 ;  /* 0x0000000409147825 */ /* 0x000fe200078e0214 */
[----:B------:R-:W-:Y:S01]  /*0210*/  CS2R R8, SRZ ;  /* 0x0000000000087805 */ /* 0x000fe2000001ff00 */
[----:B------:R-:W2:Y:S04]  /*0220*/  @!P0 LDG.E.EL.128 R12, desc[UR6][R2.64] ;  /* 0x00000006020c8981 */ /* 0x000ea8000c2e1d00 */
[----:B------:R1:W3:Y:S04]  /*0230*/  @!P0 LDG.E.EL.128 R4, desc[UR6][R20.64] ;  /* 0x0000000614048981 */ /* 0x0002e8000c2e1d00 */
[----:B------:R-:W2:Y:S01]  /*0240*/  @!P0 LDG.E.EL.128 R8, desc[UR6][R24.64] ;  /* 0x0000000618088981 */ /* 0x000ea2000c2e1d00 */
[----:B------:R-:W4:Y:S01]  /*0250*/  S2UR UR5, SR_CgaCtaId ;  /* 0x00000000000579c3 */ /* 0x000f220000008800 */
[----:B------:R-:W-:Y:S01]  /*0260*/  IMAD.SHL.U32 R18, R18, 0x80, RZ ;  /* 0x0000008012127824 */ /* 0x000fe200078e00ff */
[----:B------:R-:W-:-:S04]  /*0270*/  UMOV UR4, 0x400 ;  /* 0x0000040000047882 */ /* 0x000fc80000000000 */
[----:B------:R-:W-:-:S04]  /*0280*/  LOP3.LUT R18, R18, 0x380, RZ, 0xc0, !PT ;  /* 0x0000038012127812 */ /* 0x000fc800078ec0ff */
[C---:B------:R-:W-:Y:S02]  /*0290*/  LOP3.LUT R23, R18.reuse, R17, RZ, 0xfc, !PT ;  /* 0x0000001112177212 */ /* 0x040fe400078efcff */
[C---:B------:R-:W-:Y:S02]  /*02a0*/  LOP3.LUT R26, R18.reuse, 0x20, RZ, 0xfc, !PT ;  /* 0x00000020121a7812 */ /* 0x040fe400078efcff */
[C---:B------:R-:W-:Y:S02]  /*02b0*/  LOP3.LUT R28, R18.reuse, 0x40, RZ, 0xfc, !PT ;  /* 0x00000040121c7812 */ /* 0x040fe400078efcff */
[C---:B------:R-:W-:Y:S02]  /*02c0*/  LOP3.LUT R27, R18.reuse, 0x60, RZ, 0xfc, !PT ;  /* 0x00000060121b7812 */ /* 0x040fe400078efcff */
[-C--:B------:R-:W-:Y:S02]  /*02d0*/  LEA.HI R22, R18, R23.reuse, RZ, 0x1b ;  /* 0x0000001712167211 */ /* 0x080fe400078fd8ff */
[-C--:B------:R-:W-:Y:S01]  /*02e0*/  LEA.HI R18, R26, R23.reuse, RZ, 0x1b ;  /* 0x000000171a127211 */ /* 0x080fe200078fd8ff */
[----:B----4-:R-:W-:Y:S01]  /*02f0*/  UPRMT UR4, UR5, 0x654, UR4 ;  /* 0x0000065405047896 */ /* 0x010fe20008000004 */
[----:B-1----:R-:W-:-:S02]  /*0300*/  LEA.HI R20, R28, R23, RZ, 0x1b ;  /* 0x000000171c147211 */ /* 0x002fc400078fd8ff */
[----:B------:R-:W-:-:S03]  /*0310*/  LEA.HI R2, R27, R23, RZ, 0x1b ;  /* 0x000000171b027211 */ /* 0x000fc600078fd8ff */
[----:B------:R-:W-:Y:S02]  /*0320*/  LEA R21, R18, UR4, 0x2 ;  /* 0x0000000412157c11 */ /* 0x000fe4000f8e10ff */
[----:B------:R-:W-:Y:S02]  /*0330*/  LEA R20, R20, UR4, 0x2 ;  /* 0x0000000414147c11 */ /* 0x000fe4000f8e10ff */
[C---:B--2---:R-:W-:Y:S01]  /*0340*/  FSETP.GEU.AND P5, PT, R8.reuse, -R12, PT ;  /* 0x8000000c0800720b */ /* 0x044fe20003fae000 */
[----:B------:R-:W-:Y:S01]  /*0350*/  FADD R12, R8, R12 ;  /* 0x0000000c080c7221 */ /* 0x000fe20000000000 */
[C---:B---3--:R-:W-:Y:S01]  /*0360*/  FSETP.GEU.AND P1, PT, R9.reuse, -R5, PT ;  /* 0x800000050900720b */ /* 0x048fe20003f2e000 */
[C---:B------:R-:W-:Y:S01]  /*0370*/  FADD R5, R9.reuse, R5 ;  /* 0x0000000509057221 */ /* 0x040fe20000000000 */
[C---:B------:R-:W-:Y:S01]  /*0380*/  FSETP.GEU.AND P2, PT, R9.reuse, -R13, PT ;  /* 0x8000000d0900720b */ /* 0x040fe20003f4e000 */
[----:B------:R-:W-:Y:S01]  /*0390*/  FADD R9, R9, R13 ;  /* 0x0000000d09097221 */ /* 0x000fe20000000000 */
[C---:B------:R-:W-:Y:S01]  /*03a0*/  FSETP.GEU.AND P3, PT, R10.reuse, -R6, PT ;  /* 0x800000060a00720b */ /* 0x040fe20003f6e000 */
[----:B------:R-:W-:Y:S01]  /*03b0*/  FADD R6, R10, R6 ;  /* 0x000000060a067221 */ /* 0x000fe20000000000 */
[----:B------:R-:W-:-:S02]  /*03c0*/  FSEL R3, R12, RZ, P5 ;  /* 0x000000ff0c037208 */ /* 0x000fc40002800000 */
[C---:B------:R-:W-:Y:S01]  /*03d0*/  FSETP.GEU.AND P4, PT, R10.reuse, -R14, PT ;  /* 0x8000000e0a00720b */ /* 0x040fe20003f8e000 */
[----:B------:R-:W-:Y:S01]  /*03e0*/  FADD R10, R10, R14 ;  /* 0x0000000e0a0a7221 */ /* 0x000fe20000000000 */
[C---:B------:R-:W-:Y:S01]  /*03f0*/  FSETP.GEU.AND P5, PT, R11.reuse, -R7, PT ;  /* 0x800000070b00720b */ /* 0x040fe20003fae000 */
[C---:B------:R-:W-:Y:S01]  /*0400*/  FADD R7, R11.reuse, R7 ;  /* 0x000000070b077221 */ /* 0x040fe20000000000 */
[C---:B------:R-:W-:Y:S01]  /*0410*/  FSETP.GEU.AND P6, PT, R11.reuse, -R15, PT ;  /* 0x8000000f0b00720b */ /* 0x040fe20003fce000 */
[----:B------:R-:W-:Y:S01]  /*0420*/  FADD R11, R11, R15 ;  /* 0x0000000f0b0b7221 */ /* 0x000fe20000000000 */
[C---:B------:R-:W-:Y:S01]  /*0430*/  FSETP.GEU.AND P0, PT, R8.reuse, -R4, PT ;  /* 0x800000040800720b */ /* 0x040fe20003f0e000 */
[----:B------:R-:W-:Y:S01]  /*0440*/  FADD R4, R8, R4 ;  /* 0x0000000408047221 */ /* 0x000fe20000000000 */
[----:B------:R-:W-:Y:S02]  /*0450*/  SHF.R.U32.HI R13, RZ, 0x5, R19 ;  /* 0x00000005ff0d7819 */ /* 0x000fe40000011613 */
[----:B------:R-:W-:-:S02]  /*0460*/  LEA R8, R22, UR4, 0x2 ;  /* 0x0000000416087c11 */ /* 0x000fc4000f8e10ff */
[----:B------:R-:W-:Y:S02]  /*0470*/  FSEL R12, R9, RZ, P2 ;  /* 0x000000ff090c7208 */ /* 0x000fe40001000000 */
[----:B------:R-:W-:Y:S02]  /*0480*/  LEA R22, R2, UR4, 0x2 ;  /* 0x0000000402167c11 */ /* 0x000fe4000f8e10ff */
[----:B------:R-:W-:Y:S02]  /*0490*/  FSEL R10, R10, RZ, P4 ;  /* 0x000000ff0a0a7208 */ /* 0x000fe40002000000 */
[----:B------:R-:W-:Y:S02]  /*04a0*/  FSEL R11, R11, RZ, P6 ;  /* 0x000000ff0b0b7208 */ /* 0x000fe40003000000 */
[----:B------:R-:W-:Y:S01]  /*04b0*/  SGXT.U32 R2, R13, 0x4 ;  /* 0x000000040d02781a */ /* 0x000fe20000000000 */
[----:B------:R-:W-:Y:S01]  /*04c0*/  STS [R8], R3 ;  /* 0x0000000308007388 */ /* 0x000fe20000000800 */
[----:B------:R-:W-:-:S02]  /*04d0*/  FSEL R13, R4, RZ, P0 ;  /* 0x000000ff040d7208 */ /* 0x000fc40000000000 */
[----:B------:R-:W-:Y:S01]  /*04e0*/  FSEL R14, R5, RZ, P1 ;  /* 0x000000ff050e7208 */ /* 0x000fe20000800000 */
[----:B------:R1:W-:Y:S01]  /*04f0*/  STS [R21+0x80], R12 ;  /* 0x0000800c15007388 */ /* 0x0003e20000000800 */
[----:B------:R-:W-:Y:S02]  /*0500*/  FSEL R15, R6, RZ, P3 ;  /* 0x000000ff060f7208 */ /* 0x000fe40001800000 */
[----:B------:R-:W-:Y:S01]  /*0510*/  FSEL R18, R7, RZ, P5 ;  /* 0x000000ff07127208 */ /* 0x000fe20002800000 */
[----:B------:R-:W-:Y:S04]  /*0520*/  STS [R20+0x100], R10 ;  /* 0x0001000a14007388 */ /* 0x000fe80000000800 */
[----:B------:R-:W-:Y:S04]  /*0530*/  STS [R22+0x180], R11 ;  /* 0x0001800b16007388 */ /* 0x000fe80000000800 */
[----:B------:R2:W-:Y:S04]  /*0540*/  STS [R8+0x40], R13 ;  /* 0x0000400d08007388 */ /* 0x0005e80000000800 */
[----:B------:R-:W-:Y:S04]  /*0550*/  STS [R21+0xc0], R14 ;  /* 0x0000c00e15007388 */ /* 0x000fe80000000800 */
[----:B------:R-:W-:Y:S04]  /*0560*/  STS [R20+0x140], R15 ;  /* 0x0001400f14007388 */ /* 0x000fe80000000800 */
[----:B------:R-:W-:Y:S01]  /*0570*/  STS [R22+0x1c0], R18 ;  /* 0x0001c01216007388 */ /* 0x000fe20000000800 */
[----:B------:R-:W-:-:S05]  /*0580*/  LOP3.LUT R9, R19, 0x1fc, RZ, 0xc0, !PT ;  /* 0x000001fc13097812 */ /* 0x000fca00078ec0ff */
[----:B------:R-:W-:-:S05]  /*0590*/  IMAD.IADD R2, R9, 0x1, R2 ;  /* 0x0000000109027824 */ /* 0x000fca00078e0202 */
[----:B-1----:R-:W-:Y:S01]  /*05a0*/  LEA R12, R2, UR4, 0x2 ;  /* 0x00000004020c7c11 */ /* 0x002fe2000f8e10ff */
[----:B------:R-:W-:Y:S08]  /*05b0*/  BAR.SYNC.DEFER_BLOCKING 0x0 ;  /* 0x0000000000007b1d */ /* 0x000ff00000010000 */
[----:B------:R-:W1:Y:S01]  /*05c0*/  LDC.64 R2, c[0x0][0x220] ;  /* 0x00008800ff027b82 */ /* 0x000e620000000a00 */
[----:B------:R-:W-:Y:S04]  /*05d0*/  LDS R4, [R12] ;  /* 0x000000000c047984 */ /* 0x000fe80000000800 */
[----:B------:R-:W-:Y:S04]  /*05e0*/  LDS R5, [R12+0x4] ;  /* 0x000004000c057984 */ /* 0x000fe80000000800 */
[----:B------:R-:W-:Y:S04]  /*05f0*/  LDS R6, [R12+0x8] ;  /* 0x000008000c067984 */ /* 0x000fe80000000800 */
[----:B------:R-:W3:Y:S01]  /*0600*/  LDS R7, [R12+0xc] ;  /* 0x00000c000c077984 */ /* 0x000ee20000000800 */
[----:B--2---:R-:W-:-:S02]  /*0610*/  LOP3.LUT R8, R16, R17, RZ, 0xfc, !PT ;  /* 0x0000001110087212 */ /* 0x004fc400078efcff */
[----:B------:R-:W-:Y:S02]  /*0620*/  LOP3.LUT R16, R16, 0x10, R17, 0xfe, !PT ;  /* 0x0000001010107812 */ /* 0x000fe400078efe11 */
[----:B------:R-:W-:Y:S02]  /*0630*/  LOP3.LUT R19, R0, 0x1c, R19, 0xf8, !PT ;  /* 0x0000001c00137812 */ /* 0x000fe400078ef813 */
[----:B------:R-:W-:Y:S02]  /*0640*/  ISETP.GE.AND P1, PT, R8, 0x100, PT ;  /* 0x000001000800780c */ /* 0x000fe40003f26270 */
[----:B------:R-:W-:Y:S01]  /*0650*/  ISETP.GE.AND P0, PT, R16, 0x100, PT ;  /* 0x000001001000780c */ /* 0x000fe20003f06270 */
[----:B------:R-:W-:Y:S01]  /*0660*/  IMAD R11, R8, 0x40000, R19 ;  /* 0x00040000080b7824 */ /* 0x000fe200078e0213 */
[----:B------:R-:W-:-:S04]  /*0670*/  LOP3.LUT R0, R9, 0x200, RZ, 0xfc, !PT ;  /* 0x0000020009007812 */ /* 0x000fc800078efcff */
[----:B------:R-:W-:Y:S01]  /*0680*/  LEA.HI R0, R0, R9, RZ, 0x1b ;  /* 0x0000000900007211 */ /* 0x000fe200078fd8ff */
[----:B-1----:R-:W-:-:S03]  /*0690*/  IMAD.WIDE R8, R11, 0x4, R2 ;  /* 0x000000040b087825 */ /* 0x002fc600078e0202 */
[----:B------:R-:W-:Y:S02]  /*06a0*/  LEA R0, R0, UR4, 0x2 ;  /* 0x0000000400007c11 */ /* 0x000fe4000f8e10ff */
[----:B---3--:R1:W-:Y:S01]  /*06b0*/  @!P1 STG.E.128 desc[UR6][R8.64], R4 ;  /* 0x0000000408009986 */ /* 0x0083e2000c101d06 */
[----:B------:R-:W-:Y:S05]  /*06c0*/  @P0 EXIT ;  /* 0x000000000000094d */ /* 0x000fea0003800000 */
[----:B-1----:R-:W-:Y:S01]  /*06d0*/  LDS R4, [R0+0x800] ;  /* 0x0008000000047984 */ /* 0x002fe20000000800 */
[----:B------:R-:W-:-:S03]  /*06e0*/  IMAD R19, R16, 0x40000, R19 ;  /* 0x0004000010137824 */ /* 0x000fc600078e0213 */
[----:B------:R-:W-:Y:S01]  /*06f0*/  LDS R5, [R0+0x804] ;  /* 0x0008040000057984 */ /* 0x000fe20000000800 */
[----:B------:R-:W-:-:S03]  /*0700*/  IMAD.WIDE R2, R19, 0x4, R2 ;  /* 0x0000000413027825 */ /* 0x000fc600078e0202 */
[----:B------:R-:W-:Y:S04]  /*0710*/  LDS R6, [R0+0x808] ;  /* 0x0008080000067984 */ /* 0x000fe80000000800 */
[----:B------:R-:W0:Y:S04]  /*0720*/  LDS R7, [R0+0x80c] ;  /* 0x00080c0000077984 */ /* 0x000e280000000800 */
[----:B0-----:R-:W-:Y:S01]  /*0730*/  STG.E.128 desc[UR6][R2.64], R4 ;  /* 0x0000000402007986 */ /* 0x001fe2000c101d06 */
[----:B------:R-:W-:Y:S05]  /*0740*/  EXIT ;  /* 0x000000000000794d */ /* 0x000fea0003800000 */
.L_x_0:
[----:B------:R-:W-:-:S00]  /*0750*/  BRA `(.L_x_0) ;  /* 0xfffffffc00fc7947 */ /* 0x000fc0000383ffff */
[----:B------:R-:W-:-:S00]  /*0760*/  NOP ;  /* 0x0000000000007918 */ /* 0x000fc00000000000 */
        /* <DEDUP_REMOVED lines=9> */
.L_x_1:


//--------------------- .nv.shared.triton_poi_fused_convolution_div_relu_sub_15 --------------------------
	.section	.nv.shared.triton_poi_fused_convolution_div_relu_sub_15,"aw",@nobits
	.sectionflags	@""
	.align	16
	.zero		1024


//--------------------- .nv.constant0.triton_poi_fused_convolution_div_relu_sub_15 --------------------------
	.section	.nv.constant0.triton_poi_fused_convolution_div_relu_sub_15,"a",@progbits
	.sectionflags	@""
	.align	4
.nv.constant0.triton_poi_fused_convolution_div_relu_sub_15:
	.zero		560
